//
// Generated by NVIDIA NVVM Compiler
//
// Compiler Build ID: CL-36424714
// Cuda compilation tools, release 13.0, V13.0.88
// Based on NVVM 20.0.0
//

.version 9.0
.target sm_100
.address_size 64

	// .globl	_Z18swapChannel_kernelP6uchar3S0_ii

.visible .entry _Z18swapChannel_kernelP6uchar3S0_ii(
	.param .u64 .ptr .align 1 _Z18swapChannel_kernelP6uchar3S0_ii_param_0,
	.param .u64 .ptr .align 1 _Z18swapChannel_kernelP6uchar3S0_ii_param_1,
	.param .u32 _Z18swapChannel_kernelP6uchar3S0_ii_param_2,
	.param .u32 _Z18swapChannel_kernelP6uchar3S0_ii_param_3
)
{


	ret;

}
	// .globl	_Z16blurImage_kernelP6uchar3S0_ii
.visible .entry _Z16blurImage_kernelP6uchar3S0_ii(
	.param .u64 .ptr .align 1 _Z16blurImage_kernelP6uchar3S0_ii_param_0,
	.param .u64 .ptr .align 1 _Z16blurImage_kernelP6uchar3S0_ii_param_1,
	.param .u32 _Z16blurImage_kernelP6uchar3S0_ii_param_2,
	.param .u32 _Z16blurImage_kernelP6uchar3S0_ii_param_3
)
{


	ret;

}
	// .globl	_Z18inplaceFlip_kernelP6uchar3ii
.visible .entry _Z18inplaceFlip_kernelP6uchar3ii(
	.param .u64 .ptr .align 1 _Z18inplaceFlip_kernelP6uchar3ii_param_0,
	.param .u32 _Z18inplaceFlip_kernelP6uchar3ii_param_1,
	.param .u32 _Z18inplaceFlip_kernelP6uchar3ii_param_2
)
{


	ret;

}
	// .globl	_Z15creative_kernelP6uchar3S0_ii
.visible .entry _Z15creative_kernelP6uchar3S0_ii(
	.param .u64 .ptr .align 1 _Z15creative_kernelP6uchar3S0_ii_param_0,
	.param .u64 .ptr .align 1 _Z15creative_kernelP6uchar3S0_ii_param_1,
	.param .u32 _Z15creative_kernelP6uchar3S0_ii_param_2,
	.param .u32 _Z15creative_kernelP6uchar3S0_ii_param_3
)
{


	ret;

}


// ===== COMPILED SASS (sm_100) =====

	.target	sm_100

	.elftype	@"ET_EXEC"


//--------------------- .note.nv.tkinfo           --------------------------
	.section	.note.nv.tkinfo,"",@"SHT_NOTE"
	.sectionflags	@"SHF_NOTE_NV_TKINFO"
	.tkinfo
        /*0018*/ 	.word	0x00000002
        /*0030*/ 	.string	""
        /*0030*/ 	.string	"ptxas"
        /*0030*/ 	.string	"Cuda compilation tools, release 13.0, V13.0.88"
        /*0030*/ 	.string	"Build cuda_13.0.r13.0/compiler.36424714_0"
        /*0030*/ 	.string	"-arch sm_100 -m 64 "



//--------------------- .note.nv.cuinfo           --------------------------
	.section	.note.nv.cuinfo,"",@"SHT_NOTE"
	.sectionflags	@"SHF_NOTE_NV_CUINFO"
        /*0018*/ 	.short	0x0002
        /*001a*/ 	.short	0x0064
        /*001c*/ 	.short	0x0082
	.zero		2


//--------------------- .nv.info                  --------------------------
	.section	.nv.info,"",@"SHT_CUDA_INFO"
	.align	4


	//----- nvinfo : EIATTR_REGCOUNT
	.align		4
        /*0000*/ 	.byte	0x04, 0x2f
        /*0002*/ 	.short	(.L_1 - .L_0)
	.align		4
.L_0:
        /*0004*/ 	.word	index@(_Z18swapChannel_kernelP6uchar3S0_ii)
        /*0008*/ 	.word	0x00000004


	//----- nvinfo : EIATTR_FRAME_SIZE
	.align		4
.L_1:
        /*000c*/ 	.byte	0x04, 0x11
        /*000e*/ 	.short	(.L_3 - .L_2)
	.align		4
.L_2:
        /*0010*/ 	.word	index@(_Z18swapChannel_kernelP6uchar3S0_ii)
        /*0014*/ 	.word	0x00000000


	//----- nvinfo : EIATTR_REGCOUNT
	.align		4
.L_3:
        /*0018*/ 	.byte	0x04, 0x2f
        /*001a*/ 	.short	(.L_5 - .L_4)
	.align		4
.L_4:
        /*001c*/ 	.word	index@(_Z16blurImage_kernelP6uchar3S0_ii)
        /*0020*/ 	.word	0x00000004


	//----- nvinfo : EIATTR_FRAME_SIZE
	.align		4
.L_5:
        /*0024*/ 	.byte	0x04, 0x11
        /*0026*/ 	.short	(.L_7 - .L_6)
	.align		4
.L_6:
        /*0028*/ 	.word	index@(_Z16blurImage_kernelP6uchar3S0_ii)
        /*002c*/ 	.word	0x00000000


	//----- nvinfo : EIATTR_REGCOUNT
	.align		4
.L_7:
        /*0030*/ 	.byte	0x04, 0x2f
        /*0032*/ 	.short	(.L_9 - .L_8)
	.align		4
.L_8:
        /*0034*/ 	.word	index@(_Z18inplaceFlip_kernelP6uchar3ii)
        /*0038*/ 	.word	0x00000004


	//----- nvinfo : EIATTR_FRAME_SIZE
	.align		4
.L_9:
        /*003c*/ 	.byte	0x04, 0x11
        /*003e*/ 	.short	(.L_11 - .L_10)
	.align		4
.L_10:
        /*0040*/ 	.word	index@(_Z18inplaceFlip_kernelP6uchar3ii)
        /*0044*/ 	.word	0x00000000


	//----- nvinfo : EIATTR_REGCOUNT
	.align		4
.L_11:
        /*0048*/ 	.byte	0x04, 0x2f
        /*004a*/ 	.short	(.L_13 - .L_12)
	.align		4
.L_12:
        /*004c*/ 	.word	index@(_Z15creative_kernelP6uchar3S0_ii)
        /*0050*/ 	.word	0x00000004


	//----- nvinfo : EIATTR_FRAME_SIZE
	.align		4
.L_13:
        /*0054*/ 	.byte	0x04, 0x11
        /*0056*/ 	.short	(.L_15 - .L_14)
	.align		4
.L_14:
        /*0058*/ 	.word	index@(_Z15creative_kernelP6uchar3S0_ii)
        /*005c*/ 	.word	0x00000000


	//----- nvinfo : EIATTR_MIN_STACK_SIZE
	.align		4
.L_15:
        /*0060*/ 	.byte	0x04, 0x12
        /*0062*/ 	.short	(.L_17 - .L_16)
	.align		4
.L_16:
        /*0064*/ 	.word	index@(_Z15creative_kernelP6uchar3S0_ii)
        /*0068*/ 	.word	0x00000000


	//----- nvinfo : EIATTR_MIN_STACK_SIZE
	.align		4
.L_17:
        /*006c*/ 	.byte	0x04, 0x12
        /*006e*/ 	.short	(.L_19 - .L_18)
	.align		4
.L_18:
        /*0070*/ 	.word	index@(_Z18inplaceFlip_kernelP6uchar3ii)
        /*0074*/ 	.word	0x00000000


	//----- nvinfo : EIATTR_MIN_STACK_SIZE
	.align		4
.L_19:
        /*0078*/ 	.byte	0x04, 0x12
        /*007a*/ 	.short	(.L_21 - .L_20)
	.align		4
.L_20:
        /*007c*/ 	.word	index@(_Z16blurImage_kernelP6uchar3S0_ii)
        /*0080*/ 	.word	0x00000000


	//----- nvinfo : EIATTR_MIN_STACK_SIZE
	.align		4
.L_21:
        /*0084*/ 	.byte	0x04, 0x12
        /*0086*/ 	.short	(.L_23 - .L_22)
	.align		4
.L_22:
        /*0088*/ 	.word	index@(_Z18swapChannel_kernelP6uchar3S0_ii)
        /*008c*/ 	.word	0x00000000
.L_23:


//--------------------- .nv.compat                --------------------------
	.section	.nv.compat,"",@"SHT_CUDA_COMPAT_INFO"
	.align	4
        /*0000*/ 	.byte	0x02, 0x09, 0x00, 0x00, 0x02, 0x02, 0x01, 0x00, 0x02, 0x05, 0x05, 0x00, 0x03, 0x07, 0x01, 0x01
        /*0010*/ 	.byte	0x02, 0x03, 0x00, 0x00, 0x02, 0x06, 0x01, 0x00, 0x04, 0x0b, 0x08, 0x00, 0x09, 0x00, 0x00, 0x00
        /*0020*/ 	.byte	0x00, 0x00, 0x00, 0x00


//--------------------- .nv.info._Z15creative_kernelP6uchar3S0_ii --------------------------
	.section	.nv.info._Z15creative_kernelP6uchar3S0_ii,"",@"SHT_CUDA_INFO"
	.sectionflags	@""
	.align	4


	//----- nvinfo : EIATTR_CUDA_API_VERSION
	.align		4
        /*0000*/ 	.byte	0x04, 0x37
        /*0002*/ 	.short	(.L_25 - .L_24)
.L_24:
        /*0004*/ 	.word	0x00000082


	//----- nvinfo : EIATTR_KPARAM_INFO
	.align		4
.L_25:
        /*0008*/ 	.byte	0x04, 0x17
        /*000a*/ 	.short	(.L_27 - .L_26)
.L_26:
        /*000c*/ 	.word	0x00000000
        /*0010*/ 	.short	0x0003
        /*0012*/ 	.short	0x0014
        /*0014*/ 	.byte	0x00, 0xf0, 0x11, 0x00


	//----- nvinfo : EIATTR_KPARAM_INFO
	.align		4
.L_27:
        /*0018*/ 	.byte	0x04, 0x17
        /*001a*/ 	.short	(.L_29 - .L_28)
.L_28:
        /*001c*/ 	.word	0x00000000
        /*0020*/ 	.short	0x0002
        /*0022*/ 	.short	0x0010
        /*0024*/ 	.byte	0x00, 0xf0, 0x11, 0x00


	//----- nvinfo : EIATTR_KPARAM_INFO
	.align		4
.L_29:
        /*0028*/ 	.byte	0x04, 0x17
        /*002a*/ 	.short	(.L_31 - .L_30)
.L_30:
        /*002c*/ 	.word	0x00000000
        /*0030*/ 	.short	0x0001
        /*0032*/ 	.short	0x0008
        /*0034*/ 	.byte	0x00, 0xf5, 0x21, 0x00


	//----- nvinfo : EIATTR_KPARAM_INFO
	.align		4
.L_31:
        /*0038*/ 	.byte	0x04, 0x17
        /*003a*/ 	.short	(.L_33 - .L_32)
.L_32:
        /*003c*/ 	.word	0x00000000
        /*0040*/ 	.short	0x0000
        /*0042*/ 	.short	0x0000
        /*0044*/ 	.byte	0x00, 0xf5, 0x21, 0x00


	//----- nvinfo : EIATTR_SPARSE_MMA_MASK
	.align		4
.L_33:
        /*0048*/ 	.byte	0x03, 0x50
        /*004a*/ 	.short	0x0000


	//----- nvinfo : EIATTR_MAXREG_COUNT
	.align		4
        /*004c*/ 	.byte	0x03, 0x1b
        /*004e*/ 	.short	0x00ff


	//----- nvinfo : EIATTR_MERCURY_ISA_VERSION
	.align		4
        /*0050*/ 	.byte	0x03, 0x5f
        /*0052*/ 	.short	0x0101


	//----- nvinfo : EIATTR_VRC_CTA_INIT_COUNT
	.align		4
        /*0054*/ 	.byte	0x02, 0x4a
	.zero		1
	.zero		1


	//----- nvinfo : EIATTR_EXIT_INSTR_OFFSETS
	.align		4
        /*0058*/ 	.byte	0x04, 0x1c
        /*005a*/ 	.short	(.L_35 - .L_34)


	//   ....[0]....
.L_34:
        /*005c*/ 	.word	0x00000010


	//----- nvinfo : EIATTR_CBANK_PARAM_SIZE
	.align		4
.L_35:
        /*0060*/ 	.byte	0x03, 0x19
        /*0062*/ 	.short	0x0018


	//----- nvinfo : EIATTR_PARAM_CBANK
	.align		4
        /*0064*/ 	.byte	0x04, 0x0a
        /*0066*/ 	.short	(.L_37 - .L_36)
	.align		4
.L_36:
        /*0068*/ 	.word	index@(.nv.constant0._Z15creative_kernelP6uchar3S0_ii)
        /*006c*/ 	.short	0x0380
        /*006e*/ 	.short	0x0018


	//----- nvinfo : EIATTR_SW_WAR
	.align		4
.L_37:
        /*0070*/ 	.byte	0x04, 0x36
        /*0072*/ 	.short	(.L_39 - .L_38)
.L_38:
        /*0074*/ 	.word	0x00000008
.L_39:


//--------------------- .nv.info._Z18inplaceFlip_kernelP6uchar3ii --------------------------
	.section	.nv.info._Z18inplaceFlip_kernelP6uchar3ii,"",@"SHT_CUDA_INFO"
	.sectionflags	@""
	.align	4


	//----- nvinfo : EIATTR_CUDA_API_VERSION
	.align		4
        /*0000*/ 	.byte	0x04, 0x37
        /*0002*/ 	.short	(.L_41 - .L_40)
.L_40:
        /*0004*/ 	.word	0x00000082


	//----- nvinfo : EIATTR_KPARAM_INFO
	.align		4
.L_41:
        /*0008*/ 	.byte	0x04, 0x17
        /*000a*/ 	.short	(.L_43 - .L_42)
.L_42:
        /*000c*/ 	.word	0x00000000
        /*0010*/ 	.short	0x0002
        /*0012*/ 	.short	0x000c
        /*0014*/ 	.byte	0x00, 0xf0, 0x11, 0x00


	//----- nvinfo : EIATTR_KPARAM_INFO
	.align		4
.L_43:
        /*0018*/ 	.byte	0x04, 0x17
        /*001a*/ 	.short	(.L_45 - .L_44)
.L_44:
        /*001c*/ 	.word	0x00000000
        /*0020*/ 	.short	0x0001
        /*0022*/ 	.short	0x0008
        /*0024*/ 	.byte	0x00, 0xf0, 0x11, 0x00


	//----- nvinfo : EIATTR_KPARAM_INFO
	.align		4
.L_45:
        /*0028*/ 	.byte	0x04, 0x17
        /*002a*/ 	.short	(.L_47 - .L_46)
.L_46:
        /*002c*/ 	.word	0x00000000
        /*0030*/ 	.short	0x0000
        /*0032*/ 	.short	0x0000
        /*0034*/ 	.byte	0x00, 0xf5, 0x21, 0x00


	//----- nvinfo : EIATTR_SPARSE_MMA_MASK
	.align		4
.L_47:
        /*0038*/ 	.byte	0x03, 0x50
        /*003a*/ 	.short	0x0000


	//----- nvinfo : EIATTR_MAXREG_COUNT
	.align		4
        /*003c*/ 	.byte	0x03, 0x1b
        /*003e*/ 	.short	0x00ff


	//----- nvinfo : EIATTR_MERCURY_ISA_VERSION
	.align		4
        /*0040*/ 	.byte	0x03, 0x5f
        /*0042*/ 	.short	0x0101


	//----- nvinfo : EIATTR_VRC_CTA_INIT_COUNT
	.align		4
        /*0044*/ 	.byte	0x02, 0x4a
	.zero		1
	.zero		1


	//----- nvinfo : EIATTR_EXIT_INSTR_OFFSETS
	.align		4
        /*0048*/ 	.byte	0x04, 0x1c
        /*004a*/ 	.short	(.L_49 - .L_48)


	//   ....[0]....
.L_48:
        /*004c*/ 	.word	0x00000010


	//----- nvinfo : EIATTR_CBANK_PARAM_SIZE
	.align		4
.L_49:
        /*0050*/ 	.byte	0x03, 0x19
        /*0052*/ 	.short	0x0010


	//----- nvinfo : EIATTR_PARAM_CBANK
	.align		4
        /*0054*/ 	.byte	0x04, 0x0a
        /*0056*/ 	.short	(.L_51 - .L_50)
	.align		4
.L_50:
        /*0058*/ 	.word	index@(.nv.constant0._Z18inplaceFlip_kernelP6uchar3ii)
        /*005c*/ 	.short	0x0380
        /*005e*/ 	.short	0x0010


	//----- nvinfo : EIATTR_SW_WAR
	.align		4
.L_51:
        /*0060*/ 	.byte	0x04, 0x36
        /*0062*/ 	.short	(.L_53 - .L_52)
.L_52:
        /*0064*/ 	.word	0x00000008
.L_53:


//--------------------- .nv.info._Z16blurImage_kernelP6uchar3S0_ii --------------------------
	.section	.nv.info._Z16blurImage_kernelP6uchar3S0_ii,"",@"SHT_CUDA_INFO"
	.sectionflags	@""
	.align	4


	//----- nvinfo : EIATTR_CUDA_API_VERSION
	.align		4
        /*0000*/ 	.byte	0x04, 0x37
        /*0002*/ 	.short	(.L_55 - .L_54)
.L_54:
        /*0004*/ 	.word	0x00000082


	//----- nvinfo : EIATTR_KPARAM_INFO
	.align		4
.L_55:
        /*0008*/ 	.byte	0x04, 0x17
        /*000a*/ 	.short	(.L_57 - .L_56)
.L_56:
        /*000c*/ 	.word	0x00000000
        /*0010*/ 	.short	0x0003
        /*0012*/ 	.short	0x0014
        /*0014*/ 	.byte	0x00, 0xf0, 0x11, 0x00


	//----- nvinfo : EIATTR_KPARAM_INFO
	.align		4
.L_57:
        /*0018*/ 	.byte	0x04, 0x17
        /*001a*/ 	.short	(.L_59 - .L_58)
.L_58:
        /*001c*/ 	.word	0x00000000
        /*0020*/ 	.short	0x0002
        /*0022*/ 	.short	0x0010
        /*0024*/ 	.byte	0x00, 0xf0, 0x11, 0x00


	//----- nvinfo : EIATTR_KPARAM_INFO
	.align		4
.L_59:
        /*0028*/ 	.byte	0x04, 0x17
        /*002a*/ 	.short	(.L_61 - .L_60)
.L_60:
        /*002c*/ 	.word	0x00000000
        /*0030*/ 	.short	0x0001
        /*0032*/ 	.short	0x0008
        /*0034*/ 	.byte	0x00, 0xf5, 0x21, 0x00


	//----- nvinfo : EIATTR_KPARAM_INFO
	.align		4
.L_61:
        /*0038*/ 	.byte	0x04, 0x17
        /*003a*/ 	.short	(.L_63 - .L_62)
.L_62:
        /*003c*/ 	.word	0x00000000
        /*0040*/ 	.short	0x0000
        /*0042*/ 	.short	0x0000
        /*0044*/ 	.byte	0x00, 0xf5, 0x21, 0x00


	//----- nvinfo : EIATTR_SPARSE_MMA_MASK
	.align		4
.L_63:
        /*0048*/ 	.byte	0x03, 0x50
        /*004a*/ 	.short	0x0000


	//----- nvinfo : EIATTR_MAXREG_COUNT
	.align		4
        /*004c*/ 	.byte	0x03, 0x1b
        /*004e*/ 	.short	0x00ff


	//----- nvinfo : EIATTR_MERCURY_ISA_VERSION
	.align		4
        /*0050*/ 	.byte	0x03, 0x5f
        /*0052*/ 	.short	0x0101


	//----- nvinfo : EIATTR_VRC_CTA_INIT_COUNT
	.align		4
        /*0054*/ 	.byte	0x02, 0x4a
	.zero		1
	.zero		1


	//----- nvinfo : EIATTR_EXIT_INSTR_OFFSETS
	.align		4
        /*0058*/ 	.byte	0x04, 0x1c
        /*005a*/ 	.short	(.L_65 - .L_64)


	//   ....[0]....
.L_64:
        /*005c*/ 	.word	0x00000010


	//----- nvinfo : EIATTR_CBANK_PARAM_SIZE
	.align		4
.L_65:
        /*0060*/ 	.byte	0x03, 0x19
        /*0062*/ 	.short	0x0018


	//----- nvinfo : EIATTR_PARAM_CBANK
	.align		4
        /*0064*/ 	.byte	0x04, 0x0a
        /*0066*/ 	.short	(.L_67 - .L_66)
	.align		4
.L_66:
        /*0068*/ 	.word	index@(.nv.constant0._Z16blurImage_kernelP6uchar3S0_ii)
        /*006c*/ 	.short	0x0380
        /*006e*/ 	.short	0x0018


	//----- nvinfo : EIATTR_SW_WAR
	.align		4
.L_67:
        /*0070*/ 	.byte	0x04, 0x36
        /*0072*/ 	.short	(.L_69 - .L_68)
.L_68:
        /*0074*/ 	.word	0x00000008
.L_69:


//--------------------- .nv.info._Z18swapChannel_kernelP6uchar3S0_ii --------------------------
	.section	.nv.info._Z18swapChannel_kernelP6uchar3S0_ii,"",@"SHT_CUDA_INFO"
	.sectionflags	@""
	.align	4


	//----- nvinfo : EIATTR_CUDA_API_VERSION
	.align		4
        /*0000*/ 	.byte	0x04, 0x37
        /*0002*/ 	.short	(.L_71 - .L_70)
.L_70:
        /*0004*/ 	.word	0x00000082


	//----- nvinfo : EIATTR_KPARAM_INFO
	.align		4
.L_71:
        /*0008*/ 	.byte	0x04, 0x17
        /*000a*/ 	.short	(.L_73 - .L_72)
.L_72:
        /*000c*/ 	.word	0x00000000
        /*0010*/ 	.short	0x0003
        /*0012*/ 	.short	0x0014
        /*0014*/ 	.byte	0x00, 0xf0, 0x11, 0x00


	//----- nvinfo : EIATTR_KPARAM_INFO
	.align		4
.L_73:
        /*0018*/ 	.byte	0x04, 0x17
        /*001a*/ 	.short	(.L_75 - .L_74)
.L_74:
        /*001c*/ 	.word	0x00000000
        /*0020*/ 	.short	0x0002
        /*0022*/ 	.short	0x0010
        /*0024*/ 	.byte	0x00, 0xf0, 0x11, 0x00


	//----- nvinfo : EIATTR_KPARAM_INFO
	.align		4
.L_75:
        /*0028*/ 	.byte	0x04, 0x17
        /*002a*/ 	.short	(.L_77 - .L_76)
.L_76:
        /*002c*/ 	.word	0x00000000
        /*0030*/ 	.short	0x0001
        /*0032*/ 	.short	0x0008
        /*0034*/ 	.byte	0x00, 0xf5, 0x21, 0x00


	//----- nvinfo : EIATTR_KPARAM_INFO
	.align		4
.L_77:
        /*0038*/ 	.byte	0x04, 0x17
        /*003a*/ 	.short	(.L_79 - .L_78)
.L_78:
        /*003c*/ 	.word	0x00000000
        /*0040*/ 	.short	0x0000
        /*0042*/ 	.short	0x0000
        /*0044*/ 	.byte	0x00, 0xf5, 0x21, 0x00


	//----- nvinfo : EIATTR_SPARSE_MMA_MASK
	.align		4
.L_79:
        /*0048*/ 	.byte	0x03, 0x50
        /*004a*/ 	.short	0x0000


	//----- nvinfo : EIATTR_MAXREG_COUNT
	.align		4
        /*004c*/ 	.byte	0x03, 0x1b
        /*004e*/ 	.short	0x00ff


	//----- nvinfo : EIATTR_MERCURY_ISA_VERSION
	.align		4
        /*0050*/ 	.byte	0x03, 0x5f
        /*0052*/ 	.short	0x0101


	//----- nvinfo : EIATTR_VRC_CTA_INIT_COUNT
	.align		4
        /*0054*/ 	.byte	0x02, 0x4a
	.zero		1
	.zero		1


	//----- nvinfo : EIATTR_EXIT_INSTR_OFFSETS
	.align		4
        /*0058*/ 	.byte	0x04, 0x1c
        /*005a*/ 	.short	(.L_81 - .L_80)


	//   ....[0]....
.L_80:
        /*005c*/ 	.word	0x00000010


	//----- nvinfo : EIATTR_CBANK_PARAM_SIZE
	.align		4
.L_81:
        /*0060*/ 	.byte	0x03, 0x19
        /*0062*/ 	.short	0x0018


	//----- nvinfo : EIATTR_PARAM_CBANK
	.align		4
        /*0064*/ 	.byte	0x04, 0x0a
        /*0066*/ 	.short	(.L_83 - .L_82)
	.align		4
.L_82:
        /*0068*/ 	.word	index@(.nv.constant0._Z18swapChannel_kernelP6uchar3S0_ii)
        /*006c*/ 	.short	0x0380
        /*006e*/ 	.short	0x0018


	//----- nvinfo : EIATTR_SW_WAR
	.align		4
.L_83:
        /*0070*/ 	.byte	0x04, 0x36
        /*0072*/ 	.short	(.L_85 - .L_84)
.L_84:
        /*0074*/ 	.word	0x00000008
.L_85:


//--------------------- .nv.callgraph             --------------------------
	.section	.nv.callgraph,"",@"SHT_CUDA_CALLGRAPH"
	.align	4
	.sectionentsize	8
	.align		4
        /*0000*/ 	.word	0x00000000
	.align		4
        /*0004*/ 	.word	0xffffffff
	.align		4
        /*0008*/ 	.word	0x00000000
	.align		4
        /*000c*/ 	.word	0xfffffffe
	.align		4
        /*0010*/ 	.word	0x00000000
	.align		4
        /*0014*/ 	.word	0xfffffffd
	.align		4
        /*0018*/ 	.word	0x00000000
	.align		4
        /*001c*/ 	.word	0xfffffffc


//--------------------- .text._Z15creative_kernelP6uchar3S0_ii --------------------------
	.section	.text._Z15creative_kernelP6uchar3S0_ii,"ax",@progbits
	.align	128
        .global         _Z15creative_kernelP6uchar3S0_ii
        .type           _Z15creative_kernelP6uchar3S0_ii,@function
        .size           _Z15creative_kernelP6uchar3S0_ii,(.L_x_4 - _Z15creative_kernelP6uchar3S0_ii)
        .other          _Z15creative_kernelP6uchar3S0_ii,@"STO_CUDA_ENTRY STV_DEFAULT"
_Z15creative_kernelP6uchar3S0_ii:
.text._Z15creative_kernelP6uchar3S0_ii:
[----:B------:R-:W-:Y:S01]  /*0000*/  LDC R1, c[0x0][0x37c] ;  /* 0x0000df00ff017b82 */ /* 0x000fe20000000800 */
[----:B------:R-:W-:Y:S05]  /*0010*/  EXIT ;  /* 0x000000000000794d */ /* 0x000fea0003800000 */
.L_x_0:
[----:B------:R-:W-:-:S00]  /*0020*/  BRA `(.L_x_0) ;  /* 0xfffffffc00fc7947 */ /* 0x000fc0000383ffff */
[----:B------:R-:W-:-:S00]  /*0030*/  NOP ;  /* 0x0000000000007918 */ /* 0x000fc00000000000 */
        /* <DEDUP_REMOVED lines=12> */
.L_x_4:


//--------------------- .text._Z18inplaceFlip_kernelP6uchar3ii --------------------------
	.section	.text._Z18inplaceFlip_kernelP6uchar3ii,"ax",@progbits
	.align	128
        .global         _Z18inplaceFlip_kernelP6uchar3ii
        .type           _Z18inplaceFlip_kernelP6uchar3ii,@function
        .size           _Z18inplaceFlip_kernelP6uchar3ii,(.L_x_5 - _Z18inplaceFlip_kernelP6uchar3ii)
        .other          _Z18inplaceFlip_kernelP6uchar3ii,@"STO_CUDA_ENTRY STV_DEFAULT"
_Z18inplaceFlip_kernelP6uchar3ii:
.text._Z18inplaceFlip_kernelP6uchar3ii:
[----:B------:R-:W-:Y:S01]  /*0000*/  LDC R1, c[0x0][0x37c] ;  /* 0x0000df00ff017b82 */ /* 0x000fe20000000800 */
[----:B------:R-:W-:Y:S05]  /*0010*/  EXIT ;  /* 0x000000000000794d */ /* 0x000fea0003800000 */
.L_x_1:
        /* <DEDUP_REMOVED lines=14> */
.L_x_5:


//--------------------- .text._Z16blurImage_kernelP6uchar3S0_ii --------------------------
	.section	.text._Z16blurImage_kernelP6uchar3S0_ii,"ax",@progbits
	.align	128
        .global         _Z16blurImage_kernelP6uchar3S0_ii
        .type           _Z16blurImage_kernelP6uchar3S0_ii,@function
        .size           _Z16blurImage_kernelP6uchar3S0_ii,(.L_x_6 - _Z16blurImage_kernelP6uchar3S0_ii)
        .other          _Z16blurImage_kernelP6uchar3S0_ii,@"STO_CUDA_ENTRY STV_DEFAULT"
_Z16blurImage_kernelP6uchar3S0_ii:
.text._Z16blurImage_kernelP6uchar3S0_ii:
[----:B------:R-:W-:Y:S01]  /*0000*/  LDC R1, c[0x0][0x37c] ;  /* 0x0000df00ff017b82 */ /* 0x000fe20000000800 */
[----:B------:R-:W-:Y:S05]  /*0010*/  EXIT ;  /* 0x000000000000794d */ /* 0x000fea0003800000 */
.L_x_2:
        /* <DEDUP_REMOVED lines=14> */
.L_x_6:


//--------------------- .text._Z18swapChannel_kernelP6uchar3S0_ii --------------------------
	.section	.text._Z18swapChannel_kernelP6uchar3S0_ii,"ax",@progbits
	.align	128
        .global         _Z18swapChannel_kernelP6uchar3S0_ii
        .type           _Z18swapChannel_kernelP6uchar3S0_ii,@function
        .size           _Z18swapChannel_kernelP6uchar3S0_ii,(.L_x_7 - _Z18swapChannel_kernelP6uchar3S0_ii)
        .other          _Z18swapChannel_kernelP6uchar3S0_ii,@"STO_CUDA_ENTRY STV_DEFAULT"
_Z18swapChannel_kernelP6uchar3S0_ii:
.text._Z18swapChannel_kernelP6uchar3S0_ii:
[----:B------:R-:W-:Y:S01]  /*0000*/  LDC R1, c[0x0][0x37c] ;  /* 0x0000df00ff017b82 */ /* 0x000fe20000000800 */
[----:B------:R-:W-:Y:S05]  /*0010*/  EXIT ;  /* 0x000000000000794d */ /* 0x000fea0003800000 */
.L_x_3:
        /* <DEDUP_REMOVED lines=14> */
.L_x_7:


//--------------------- .nv.shared.reserved.0     --------------------------
	.section	.nv.shared.reserved.0,"aw",@nobits
	.weak		__nv_reservedSMEM_offset_0_alias
	.size		__nv_reservedSMEM_offset_0_alias, 0, 64
	.other		__nv_reservedSMEM_offset_0_alias,@"STO_CUDA_RESERVED_SHARED STV_DEFAULT"
__nv_reservedSMEM_offset_0_alias:
	.zero		0
	.zero		64


//--------------------- .nv.constant0._Z15creative_kernelP6uchar3S0_ii --------------------------
	.section	.nv.constant0._Z15creative_kernelP6uchar3S0_ii,"a",@progbits
	.sectionflags	@""
	.align	4
.nv.constant0._Z15creative_kernelP6uchar3S0_ii:
	.zero		920


//--------------------- .nv.constant0._Z18inplaceFlip_kernelP6uchar3ii --------------------------
	.section	.nv.constant0._Z18inplaceFlip_kernelP6uchar3ii,"a",@progbits
	.sectionflags	@""
	.align	4
.nv.constant0._Z18inplaceFlip_kernelP6uchar3ii:
	.zero		912


//--------------------- .nv.constant0._Z16blurImage_kernelP6uchar3S0_ii --------------------------
	.section	.nv.constant0._Z16blurImage_kernelP6uchar3S0_ii,"a",@progbits
	.sectionflags	@""
	.align	4
.nv.constant0._Z16blurImage_kernelP6uchar3S0_ii:
	.zero		920


//--------------------- .nv.constant0._Z18swapChannel_kernelP6uchar3S0_ii --------------------------
	.section	.nv.constant0._Z18swapChannel_kernelP6uchar3S0_ii,"a",@progbits
	.sectionflags	@""
	.align	4
.nv.constant0._Z18swapChannel_kernelP6uchar3S0_ii:
	.zero		920


//--------------------- SYMBOLS --------------------------

	.type		.nv.reservedSmem.offset0,@object
	.size		.nv.reservedSmem.offset0,0x4
